//
// Generated by NVIDIA NVVM Compiler
//
// Compiler Build ID: CL-36424714
// Cuda compilation tools, release 13.0, V13.0.88
// Based on NVVM 20.0.0
//

.version 9.0
.target sm_100
.address_size 64

	// .globl	_Z16concurrency_testPi
.global .align 4 .u32 current_concurrency;

.visible .entry _Z16concurrency_testPi(
	.param .u64 .ptr .align 1 _Z16concurrency_testPi_param_0
)
{
	.reg .pred 	%p<3>;
	.reg .b32 	%r<5>;
	.reg .b64 	%rd<11>;

	ld.param.u64 	%rd3, [_Z16concurrency_testPi_param_0];
	atom.global.add.u32 	%r1, [current_concurrency], 1;
	// begin inline asm
	mov.u64 	%rd4, %clock64;
	// end inline asm
$L__BB0_1:
	// begin inline asm
	mov.u64 	%rd5, %clock64;
	// end inline asm
	sub.s64 	%rd6, %rd5, %rd4;
	setp.lt.s64 	%p1, %rd6, 1000000;
	@%p1 bra 	$L__BB0_1;
	ld.global.u32 	%r2, [current_concurrency];
	cvta.to.global.u64 	%rd8, %rd3;
	atom.global.max.s32 	%r3, [%rd8], %r2;
	// begin inline asm
	mov.u64 	%rd7, %clock64;
	// end inline asm
$L__BB0_3:
	// begin inline asm
	mov.u64 	%rd9, %clock64;
	// end inline asm
	sub.s64 	%rd10, %rd9, %rd7;
	setp.lt.s64 	%p2, %rd10, 1000000;
	@%p2 bra 	$L__BB0_3;
	atom.global.add.u32 	%r4, [current_concurrency], -1;
	ret;

}


// ===== COMPILED SASS (sm_100) =====

	.target	sm_100

	.elftype	@"ET_EXEC"


//--------------------- .note.nv.tkinfo           --------------------------
	.section	.note.nv.tkinfo,"",@"SHT_NOTE"
	.sectionflags	@"SHF_NOTE_NV_TKINFO"
	.tkinfo
        /*0018*/ 	.word	0x00000002
        /*0030*/ 	.string	""
        /*0030*/ 	.string	"ptxas"
        /*0030*/ 	.string	"Cuda compilation tools, release 13.0, V13.0.88"
        /*0030*/ 	.string	"Build cuda_13.0.r13.0/compiler.36424714_0"
        /*0030*/ 	.string	"-arch sm_100 -m 64 "



//--------------------- .note.nv.cuinfo           --------------------------
	.section	.note.nv.cuinfo,"",@"SHT_NOTE"
	.sectionflags	@"SHF_NOTE_NV_CUINFO"
        /*0018*/ 	.short	0x0002
        /*001a*/ 	.short	0x0064
        /*001c*/ 	.short	0x0082
	.zero		2


//--------------------- .nv.info                  --------------------------
	.section	.nv.info,"",@"SHT_CUDA_INFO"
	.align	4


	//----- nvinfo : EIATTR_REGCOUNT
	.align		4
        /*0000*/ 	.byte	0x04, 0x2f
        /*0002*/ 	.short	(.L_2 - .L_1)
	.align		4
.L_1:
        /*0004*/ 	.word	index@(_Z16concurrency_testPi)
        /*0008*/ 	.word	0x0000000b


	//----- nvinfo : EIATTR_FRAME_SIZE
	.align		4
.L_2:
        /*000c*/ 	.byte	0x04, 0x11
        /*000e*/ 	.short	(.L_4 - .L_3)
	.align		4
.L_3:
        /*0010*/ 	.word	index@(_Z16concurrency_testPi)
        /*0014*/ 	.word	0x00000000


	//----- nvinfo : EIATTR_MIN_STACK_SIZE
	.align		4
.L_4:
        /*0018*/ 	.byte	0x04, 0x12
        /*001a*/ 	.short	(.L_6 - .L_5)
	.align		4
.L_5:
        /*001c*/ 	.word	index@(_Z16concurrency_testPi)
        /*0020*/ 	.word	0x00000000
.L_6:


//--------------------- .nv.compat                --------------------------
	.section	.nv.compat,"",@"SHT_CUDA_COMPAT_INFO"
	.align	4
        /*0000*/ 	.byte	0x02, 0x09, 0x00, 0x00, 0x02, 0x02, 0x01, 0x00, 0x02, 0x05, 0x05, 0x00, 0x03, 0x07, 0x01, 0x01
        /*0010*/ 	.byte	0x02, 0x03, 0x00, 0x00, 0x02, 0x06, 0x01, 0x00, 0x04, 0x0b, 0x08, 0x00, 0x09, 0x00, 0x00, 0x00
        /*0020*/ 	.byte	0x00, 0x00, 0x00, 0x00


//--------------------- .nv.info._Z16concurrency_testPi --------------------------
	.section	.nv.info._Z16concurrency_testPi,"",@"SHT_CUDA_INFO"
	.sectionflags	@""
	.align	4


	//----- nvinfo : EIATTR_CUDA_API_VERSION
	.align		4
        /*0000*/ 	.byte	0x04, 0x37
        /*0002*/ 	.short	(.L_8 - .L_7)
.L_7:
        /*0004*/ 	.word	0x00000082


	//----- nvinfo : EIATTR_KPARAM_INFO
	.align		4
.L_8:
        /*0008*/ 	.byte	0x04, 0x17
        /*000a*/ 	.short	(.L_10 - .L_9)
.L_9:
        /*000c*/ 	.word	0x00000000
        /*0010*/ 	.short	0x0000
        /*0012*/ 	.short	0x0000
        /*0014*/ 	.byte	0x00, 0xf5, 0x21, 0x00


	//----- nvinfo : EIATTR_SPARSE_MMA_MASK
	.align		4
.L_10:
        /*0018*/ 	.byte	0x03, 0x50
        /*001a*/ 	.short	0x0000


	//----- nvinfo : EIATTR_MAXREG_COUNT
	.align		4
        /*001c*/ 	.byte	0x03, 0x1b
        /*001e*/ 	.short	0x00ff


	//----- nvinfo : EIATTR_MERCURY_ISA_VERSION
	.align		4
        /*0020*/ 	.byte	0x03, 0x5f
        /*0022*/ 	.short	0x0101


	//----- nvinfo : EIATTR_INT_WARP_WIDE_INSTR_OFFSETS
	.align		4
        /*0024*/ 	.byte	0x04, 0x31
        /*0026*/ 	.short	(.L_12 - .L_11)


	//   ....[0]....
.L_11:
        /*0028*/ 	.word	0x00000030


	//   ....[1]....
        /*002c*/ 	.word	0x00000120


	//   ....[2]....
        /*0030*/ 	.word	0x00000150


	//   ....[3]....
        /*0034*/ 	.word	0x000001f0


	//----- nvinfo : EIATTR_VRC_CTA_INIT_COUNT
	.align		4
.L_12:
        /*0038*/ 	.byte	0x02, 0x4a
	.zero		1
	.zero		1


	//----- nvinfo : EIATTR_EXIT_INSTR_OFFSETS
	.align		4
        /*003c*/ 	.byte	0x04, 0x1c
        /*003e*/ 	.short	(.L_14 - .L_13)


	//   ....[0]....
.L_13:
        /*0040*/ 	.word	0x00000250


	//----- nvinfo : EIATTR_CBANK_PARAM_SIZE
	.align		4
.L_14:
        /*0044*/ 	.byte	0x03, 0x19
        /*0046*/ 	.short	0x0008


	//----- nvinfo : EIATTR_PARAM_CBANK
	.align		4
        /*0048*/ 	.byte	0x04, 0x0a
        /*004a*/ 	.short	(.L_16 - .L_15)
	.align		4
.L_15:
        /*004c*/ 	.word	index@(.nv.constant0._Z16concurrency_testPi)
        /*0050*/ 	.short	0x0380
        /*0052*/ 	.short	0x0008


	//----- nvinfo : EIATTR_SW_WAR
	.align		4
.L_16:
        /*0054*/ 	.byte	0x04, 0x36
        /*0056*/ 	.short	(.L_18 - .L_17)
.L_17:
        /*0058*/ 	.word	0x00000008
.L_18:


//--------------------- .nv.callgraph             --------------------------
	.section	.nv.callgraph,"",@"SHT_CUDA_CALLGRAPH"
	.align	4
	.sectionentsize	8
	.align		4
        /*0000*/ 	.word	0x00000000
	.align		4
        /*0004*/ 	.word	0xffffffff
	.align		4
        /*0008*/ 	.word	0x00000000
	.align		4
        /*000c*/ 	.word	0xfffffffe
	.align		4
        /*0010*/ 	.word	0x00000000
	.align		4
        /*0014*/ 	.word	0xfffffffd
	.align		4
        /*0018*/ 	.word	0x00000000
	.align		4
        /*001c*/ 	.word	0xfffffffc


//--------------------- .nv.constant4             --------------------------
	.section	.nv.constant4,"a",@progbits
	.align	8
	.align		8
.nv.constant4:
        /*0000*/ 	.dword	current_concurrency


//--------------------- .text._Z16concurrency_testPi --------------------------
	.section	.text._Z16concurrency_testPi,"ax",@progbits
	.align	128
        .global         _Z16concurrency_testPi
        .type           _Z16concurrency_testPi,@function
        .size           _Z16concurrency_testPi,(.L_x_3 - _Z16concurrency_testPi)
        .other          _Z16concurrency_testPi,@"STO_CUDA_ENTRY STV_DEFAULT"
_Z16concurrency_testPi:
.text._Z16concurrency_testPi:
[----:B------:R-:W-:Y:S01]  /*0000*/  LDC R1, c[0x0][0x37c] ;  /* 0x0000df00ff017b82 */ /* 0x000fe20000000800 */
[----:B------:R-:W0:Y:S07]  /*0010*/  S2R R8, SR_LANEID ;  /* 0x0000000000087919 */ /* 0x000e2e0000000000 */
[----:B------:R-:W1:Y:S01]  /*0020*/  LDC.64 R2, c[0x4][RZ] ;  /* 0x01000000ff027b82 */ /* 0x000e620000000a00 */
[----:B------:R-:W-:Y:S01]  /*0030*/  VOTEU.ANY UR4, UPT, PT ;  /* 0x0000000000047886 */ /* 0x000fe200038e0100 */
[----:B------:R-:W1:Y:S01]  /*0040*/  LDCU.64 UR6, c[0x0][0x358] ;  /* 0x00006b00ff0677ac */ /* 0x000e620008000a00 */
[----:B------:R-:W1:Y:S01]  /*0050*/  POPC R5, UR4 ;  /* 0x0000000400057d09 */ /* 0x000e620008000000 */
[----:B------:R-:W-:-:S06]  /*0060*/  UFLO.U32 UR5, UR4 ;  /* 0x00000004000572bd */ /* 0x000fcc00080e0000 */
[----:B0-----:R-:W-:-:S13]  /*0070*/  ISETP.EQ.U32.AND P0, PT, R8, UR5, PT ;  /* 0x0000000508007c0c */ /* 0x001fda000bf02070 */
[----:B-1----:R0:W-:Y:S02]  /*0080*/  @P0 REDG.E.ADD.STRONG.GPU desc[UR6][R2.64], R5 ;  /* 0x000000050200098e */ /* 0x0021e4000c12e106 */
[----:B0-----:R-:W-:-:S07]  /*0090*/  CS2R R4, SR_CLOCKLO ;  /* 0x0000000000047805 */ /* 0x001fce0000015000 */
.L_x_0:
[----:B------:R-:W-:-:S06]  /*00a0*/  CS2R R6, SR_CLOCKLO ;  /* 0x0000000000067805 */ /* 0x000fcc0000015000 */
[----:B------:R-:W-:-:S05]  /*00b0*/  IADD3 R0, P0, PT, -R4, R6, RZ ;  /* 0x0000000604007210 */ /* 0x000fca0007f1e1ff */
[----:B------:R-:W-:Y:S01]  /*00c0*/  IMAD.X R6, R7, 0x1, ~R5, P0 ;  /* 0x0000000107067824 */ /* 0x000fe200000e0e05 */
[----:B------:R-:W-:-:S04]  /*00d0*/  ISETP.GE.U32.AND P0, PT, R0, 0xf4240, PT ;  /* 0x000f42400000780c */ /* 0x000fc80003f06070 */
[----:B------:R-:W-:-:S13]  /*00e0*/  ISETP.GE.AND.EX P0, PT, R6, RZ, PT, P0 ;  /* 0x000000ff0600720c */ /* 0x000fda0003f06300 */
[----:B------:R-:W-:Y:S05]  /*00f0*/  @!P0 BRA `(.L_x_0) ;  /* 0xfffffffc00e88947 */ /* 0x000fea000383ffff */
[----:B------:R-:W2:Y:S01]  /*0100*/  LDG.E R0, desc[UR6][R2.64] ;  /* 0x0000000602007981 */ /* 0x000ea2000c1e1900 */
[----:B------:R-:W0:Y:S01]  /*0110*/  LDC.64 R4, c[0x0][0x380] ;  /* 0x0000e000ff047b82 */ /* 0x000e220000000a00 */
[----:B------:R-:W-:Y:S02]  /*0120*/  VOTEU.ANY UR4, UPT, PT ;  /* 0x0000000000047886 */ /* 0x000fe400038e0100 */
[----:B------:R-:W-:-:S06]  /*0130*/  UFLO.U32 UR4, UR4 ;  /* 0x00000004000472bd */ /* 0x000fcc00080e0000 */
[----:B------:R-:W-:Y:S02]  /*0140*/  ISETP.EQ.U32.AND P0, PT, R8, UR4, PT ;  /* 0x0000000408007c0c */ /* 0x000fe4000bf02070 */
[----:B--2---:R-:W-:-:S13]  /*0150*/  CREDUX.MAX.S32 UR5, R0 ;  /* 0x00000000000572cc */ /* 0x004fda0000000200 */
[----:B------:R-:W-:-:S05]  /*0160*/  IMAD.U32 R7, RZ, RZ, UR5 ;  /* 0x00000005ff077e24 */ /* 0x000fca000f8e00ff */
[----:B0-----:R0:W-:Y:S02]  /*0170*/  @P0 REDG.E.MAX.S32.STRONG.GPU desc[UR6][R4.64], R7 ;  /* 0x000000070400098e */ /* 0x0011e4000d12e306 */
[----:B0-----:R-:W-:-:S07]  /*0180*/  CS2R R4, SR_CLOCKLO ;  /* 0x0000000000047805 */ /* 0x001fce0000015000 */
.L_x_1:
[----:B------:R-:W-:-:S06]  /*0190*/  CS2R R6, SR_CLOCKLO ;  /* 0x0000000000067805 */ /* 0x000fcc0000015000 */
[----:B------:R-:W-:-:S05]  /*01a0*/  IADD3 R0, P0, PT, -R4, R6, RZ ;  /* 0x0000000604007210 */ /* 0x000fca0007f1e1ff */
[----:B------:R-:W-:Y:S01]  /*01b0*/  IMAD.X R6, R7, 0x1, ~R5, P0 ;  /* 0x0000000107067824 */ /* 0x000fe200000e0e05 */
[----:B------:R-:W-:-:S04]  /*01c0*/  ISETP.GE.U32.AND P0, PT, R0, 0xf4240, PT ;  /* 0x000f42400000780c */ /* 0x000fc80003f06070 */
[----:B------:R-:W-:-:S13]  /*01d0*/  ISETP.GE.AND.EX P0, PT, R6, RZ, PT, P0 ;  /* 0x000000ff0600720c */ /* 0x000fda0003f06300 */
[----:B------:R-:W-:Y:S05]  /*01e0*/  @!P0 BRA `(.L_x_1) ;  /* 0xfffffffc00e88947 */ /* 0x000fea000383ffff */
[----:B------:R-:W-:Y:S02]  /*01f0*/  VOTEU.ANY UR4, UPT, PT ;  /* 0x0000000000047886 */ /* 0x000fe400038e0100 */
[----:B------:R-:W-:Y:S02]  /*0200*/  UFLO.U32 UR5, UR4 ;  /* 0x00000004000572bd */ /* 0x000fe400080e0000 */
[----:B------:R-:W-:-:S04]  /*0210*/  UPOPC UR4, UR4 ;  /* 0x00000004000472bf */ /* 0x000fc80008000000 */
[----:B------:R-:W-:Y:S02]  /*0220*/  ISETP.EQ.U32.AND P0, PT, R8, UR5, PT ;  /* 0x0000000508007c0c */ /* 0x000fe4000bf02070 */
[----:B------:R-:W-:-:S11]  /*0230*/  IMAD R5, RZ, RZ, -UR4 ;  /* 0x80000004ff057e24 */ /* 0x000fd6000f8e02ff */
[----:B------:R-:W-:Y:S01]  /*0240*/  @P0 REDG.E.ADD.STRONG.GPU desc[UR6][R2.64], R5 ;  /* 0x000000050200098e */ /* 0x000fe2000c12e106 */
[----:B------:R-:W-:Y:S05]  /*0250*/  EXIT ;  /* 0x000000000000794d */ /* 0x000fea0003800000 */
.L_x_2:
[----:B------:R-:W-:-:S00]  /*0260*/  BRA `(.L_x_2) ;  /* 0xfffffffc00fc7947 */ /* 0x000fc0000383ffff */
[----:B------:R-:W-:-:S00]  /*0270*/  NOP ;  /* 0x0000000000007918 */ /* 0x000fc00000000000 */
        /* <DEDUP_REMOVED lines=8> */
.L_x_3:


//--------------------- .nv.shared.reserved.0     --------------------------
	.section	.nv.shared.reserved.0,"aw",@nobits
	.weak		__nv_reservedSMEM_offset_0_alias
	.size		__nv_reservedSMEM_offset_0_alias, 0, 64
	.other		__nv_reservedSMEM_offset_0_alias,@"STO_CUDA_RESERVED_SHARED STV_DEFAULT"
__nv_reservedSMEM_offset_0_alias:
	.zero		0
	.zero		64


//--------------------- .nv.global                --------------------------
	.section	.nv.global,"aw",@nobits
	.align	4
.nv.global:
	.type		current_concurrency,@object
	.size		current_concurrency,(.L_0 - current_concurrency)
current_concurrency:
	.zero		4
.L_0:


//--------------------- .nv.constant0._Z16concurrency_testPi --------------------------
	.section	.nv.constant0._Z16concurrency_testPi,"a",@progbits
	.sectionflags	@""
	.align	4
.nv.constant0._Z16concurrency_testPi:
	.zero		904


//--------------------- SYMBOLS --------------------------

	.type		.nv.reservedSmem.offset0,@object
	.size		.nv.reservedSmem.offset0,0x4
